	.headerflags	@"EF_CUDA_TEXMODE_UNIFIED EF_CUDA_64BIT_ADDRESS EF_CUDA_ACCELERATORS EF_CUDA_SM90 EF_CUDA_VIRTUAL_SM(EF_CUDA_SM90)"
	.elftype	@"ET_EXEC"


//--------------------- .nv.info                  --------------------------
	.section	.nv.info,"",@"SHT_CUDA_INFO"
	.align	4


	//----- nvinfo : EIATTR_REGCOUNT
	.align		4
        /*0000*/ 	.byte	0x04, 0x2f
        /*0002*/ 	.short	(.L_1 - .L_0)
	.align		4
.L_0:
        /*0004*/ 	.word	index@(triton_poi_fused_max_pool2d_with_indices_22)
        /*0008*/ 	.word	0x00000028


	//----- nvinfo : EIATTR_MIN_STACK_SIZE
	.align		4
.L_1:
        /*000c*/ 	.byte	0x04, 0x12
        /*000e*/ 	.short	(.L_3 - .L_2)
	.align		4
.L_2:
        /*0010*/ 	.word	index@(triton_poi_fused_max_pool2d_with_indices_22)
        /*0014*/ 	.word	0x00000000


	//----- nvinfo : EIATTR_FRAME_SIZE
	.align		4
.L_3:
        /*0018*/ 	.byte	0x04, 0x11
        /*001a*/ 	.short	(.L_5 - .L_4)
	.align		4
.L_4:
        /*001c*/ 	.word	index@(triton_poi_fused_max_pool2d_with_indices_22)
        /*0020*/ 	.word	0x00000000


	//----- nvinfo : EIATTR_MIN_STACK_SIZE
	.align		4
.L_5:
        /*0024*/ 	.byte	0x04, 0x12
        /*0026*/ 	.short	(.L_7 - .L_6)
	.align		4
.L_6:
        /*0028*/ 	.word	index@(triton_poi_fused_max_pool2d_with_indices_22)
        /*002c*/ 	.word	0x00000000
.L_7:


//--------------------- .nv.info.triton_poi_fused_max_pool2d_with_indices_22 --------------------------
	.section	.nv.info.triton_poi_fused_max_pool2d_with_indices_22,"",@"SHT_CUDA_INFO"
	.sectionflags	@""
	.align	4


	//----- nvinfo : EIATTR_CUDA_API_VERSION
	.align		4
        /*0000*/ 	.byte	0x04, 0x37
        /*0002*/ 	.short	(.L_9 - .L_8)
.L_8:
        /*0004*/ 	.word	0x0000007c


	//----- nvinfo : EIATTR_KPARAM_INFO
	.align		4
.L_9:
        /*0008*/ 	.byte	0x04, 0x17
        /*000a*/ 	.short	(.L_11 - .L_10)
.L_10:
        /*000c*/ 	.word	0x00000000
        /*0010*/ 	.short	0x0003
        /*0012*/ 	.short	0x0018
        /*0014*/ 	.byte	0x00, 0xf0, 0x11, 0x00


	//----- nvinfo : EIATTR_KPARAM_INFO
	.align		4
.L_11:
        /*0018*/ 	.byte	0x04, 0x17
        /*001a*/ 	.short	(.L_13 - .L_12)
.L_12:
        /*001c*/ 	.word	0x00000000
        /*0020*/ 	.short	0x0002
        /*0022*/ 	.short	0x0010
        /*0024*/ 	.byte	0x00, 0xf4, 0x21, 0x00


	//----- nvinfo : EIATTR_KPARAM_INFO
	.align		4
.L_13:
        /*0028*/ 	.byte	0x04, 0x17
        /*002a*/ 	.short	(.L_15 - .L_14)
.L_14:
        /*002c*/ 	.word	0x00000000
        /*0030*/ 	.short	0x0001
        /*0032*/ 	.short	0x0008
        /*0034*/ 	.byte	0x00, 0xf4, 0x21, 0x00


	//----- nvinfo : EIATTR_KPARAM_INFO
	.align		4
.L_15:
        /*0038*/ 	.byte	0x04, 0x17
        /*003a*/ 	.short	(.L_17 - .L_16)
.L_16:
        /*003c*/ 	.word	0x00000000
        /*0040*/ 	.short	0x0000
        /*0042*/ 	.short	0x0000
        /*0044*/ 	.byte	0x00, 0xf4, 0x21, 0x00


	//----- nvinfo : EIATTR_SPARSE_MMA_MASK
	.align		4
.L_17:
        /*0048*/ 	.byte	0x03, 0x50
        /*004a*/ 	.short	0x0000


	//----- nvinfo : EIATTR_MAXREG_COUNT
	.align		4
        /*004c*/ 	.byte	0x03, 0x1b
        /*004e*/ 	.short	0x00ff


	//----- nvinfo : EIATTR_EXIT_INSTR_OFFSETS
	.align		4
        /*0050*/ 	.byte	0x04, 0x1c
        /*0052*/ 	.short	(.L_19 - .L_18)


	//   ....[0]....
.L_18:
        /*0054*/ 	.word	0x00000ff0


	//----- nvinfo : EIATTR_REQNTID
	.align		4
.L_19:
        /*0058*/ 	.byte	0x04, 0x10
        /*005a*/ 	.short	(.L_21 - .L_20)
.L_20:
        /*005c*/ 	.word	0x00000080
        /*0060*/ 	.word	0x00000001
        /*0064*/ 	.word	0x00000001


	//----- nvinfo : EIATTR_CBANK_PARAM_SIZE
	.align		4
.L_21:
        /*0068*/ 	.byte	0x03, 0x19
        /*006a*/ 	.short	0x001c


	//----- nvinfo : EIATTR_PARAM_CBANK
	.align		4
        /*006c*/ 	.byte	0x04, 0x0a
        /*006e*/ 	.short	(.L_23 - .L_22)
	.align		4
.L_22:
        /*0070*/ 	.word	index@(.nv.constant0.triton_poi_fused_max_pool2d_with_indices_22)
        /*0074*/ 	.short	0x0210
        /*0076*/ 	.short	0x001c


	//----- nvinfo : EIATTR_SW_WAR
	.align		4
.L_23:
        /*0078*/ 	.byte	0x04, 0x36
        /*007a*/ 	.short	(.L_25 - .L_24)
.L_24:
        /*007c*/ 	.word	0x00000008
.L_25:


//--------------------- .nv.callgraph             --------------------------
	.section	.nv.callgraph,"",@"SHT_CUDA_CALLGRAPH"
	.align	4
	.sectionentsize	8
	.align		4
        /*0000*/ 	.word	0x00000000
	.align		4
        /*0004*/ 	.word	0xffffffff
	.align		4
        /*0008*/ 	.word	0x00000000
	.align		4
        /*000c*/ 	.word	0xfffffffe
	.align		4
        /*0010*/ 	.word	0x00000000
	.align		4
        /*0014*/ 	.word	0xfffffffd
	.align		4
        /*0018*/ 	.word	0x00000000
	.align		4
        /*001c*/ 	.word	0xfffffffc


//--------------------- .text.triton_poi_fused_max_pool2d_with_indices_22 --------------------------
	.section	.text.triton_poi_fused_max_pool2d_with_indices_22,"ax",@progbits
	.sectionflags	@"SHF_BARRIERS=1"
	.align	128
        .global         triton_poi_fused_max_pool2d_with_indices_22
        .type           triton_poi_fused_max_pool2d_with_indices_22,@function
        .size           triton_poi_fused_max_pool2d_with_indices_22,(.L_x_1 - triton_poi_fused_max_pool2d_with_indices_22)
        .other          triton_poi_fused_max_pool2d_with_indices_22,@"STO_CUDA_ENTRY STV_DEFAULT"
triton_poi_fused_max_pool2d_with_indices_22:
.text.triton_poi_fused_max_pool2d_with_indices_22:
[----:B------:R-:W-:Y:S01]  /*0000*/  LDC R1, c[0x0][0x28] ;  /* 0x00000a00ff017b82 */ /* 0x000fe20000000800 */
[----:B------:R-:W1:Y:S07]  /*0010*/  S2R R0, SR_TID.X ;  /* 0x0000000000007919 */ /* 0x000e6e0000002100 */
[----:B------:R-:W2:Y:S01]  /*0020*/  LDC.64 R6, c[0x0][0x210] ;  /* 0x00008400ff067b82 */ /* 0x000ea20000000a00 */
[----:B------:R-:W-:Y:S01]  /*0030*/  ULDC.64 UR4, c[0x0][0x210] ;  /* 0x0000840000047ab9 */ /* 0x000fe20000000a00 */
[----:B------:R-:W-:Y:S01]  /*0040*/  ULDC.64 UR6, c[0x0][0x208] ;  /* 0x0000820000067ab9 */ /* 0x000fe20000000a00 */
[----:B------:R-:W3:Y:S01]  /*0050*/  S2R R4, SR_CTAID.X ;  /* 0x0000000000047919 */ /* 0x000ee20000002500 */
[----:B------:R-:W-:Y:S01]  /*0060*/  ULDC.64 UR8, c[0x0][0x220] ;  /* 0x0000880000087ab9 */ /* 0x000fe20000000a00 */
[----:B-1----:R-:W-:-:S02]  /*0070*/  IMAD.SHL.U32 R24, R0, 0x8, RZ ;  /* 0x0000000800187824 */ /* 0x002fc400078e00ff */
[----:B---3--:R-:W-:-:S03]  /*0080*/  IMAD.SHL.U32 R3, R4, 0x400, RZ ;  /* 0x0000040004037824 */ /* 0x008fc600078e00ff */
[----:B------:R-:W-:Y:S02]  /*0090*/  LOP3.LUT R24, R24, 0x3f8, RZ, 0xc0, !PT ;  /* 0x000003f818187812 */ /* 0x000fe400078ec0ff */
[----:B------:R-:W-:Y:S02]  /*00a0*/  SHF.R.S32.HI R23, RZ, 0x15, R4 ;  /* 0x00000015ff177819 */ /* 0x000fe40000011404 */
[----:B------:R-:W-:Y:S02]  /*00b0*/  LOP3.LUT R2, R3, R24, RZ, 0xfc, !PT ;  /* 0x0000001803027212 */ /* 0x000fe400078efcff */
[----:B------:R-:W-:Y:S02]  /*00c0*/  SGXT R23, R23, 0x1 ;  /* 0x000000011717781a */ /* 0x000fe40000000200 */
[----:B------:R-:W-:Y:S02]  /*00d0*/  SHF.R.S32.HI R5, RZ, 0x1f, R2 ;  /* 0x0000001fff057819 */ /* 0x000fe40000011402 */
[----:B------:R-:W-:-:S02]  /*00e0*/  LEA.HI R9, R23, R2, RZ, 0xb ;  /* 0x0000000217097211 */ /* 0x000fc400078f58ff */
[----:B------:R-:W-:-:S03]  /*00f0*/  LEA.HI R5, R5, R2, RZ, 0x6 ;  /* 0x0000000205057211 */ /* 0x000fc600078f30ff */
[----:B------:R-:W-:Y:S01]  /*0100*/  IMAD.SHL.U32 R10, R9, 0x4, RZ ;  /* 0x00000004090a7824 */ /* 0x000fe200078e00ff */
[----:B------:R-:W-:Y:S02]  /*0110*/  SHF.R.S32.HI R4, RZ, 0x6, R5 ;  /* 0x00000006ff047819 */ /* 0x000fe40000011405 */
[----:B------:R-:W-:Y:S02]  /*0120*/  LOP3.LUT R29, R5, 0xffffffc0, RZ, 0xc0, !PT ;  /* 0xffffffc0051d7812 */ /* 0x000fe400078ec0ff */
[----:B------:R-:W-:Y:S02]  /*0130*/  LEA.HI R8, R4, R4, RZ, 0x5 ;  /* 0x0000000404087211 */ /* 0x000fe400078f28ff */
[----:B------:R-:W-:Y:S01]  /*0140*/  LOP3.LUT R10, R10, 0xffffe000, RZ, 0xc0, !PT ;  /* 0xffffe0000a0a7812 */ /* 0x000fe200078ec0ff */
[----:B------:R-:W-:Y:S01]  /*0150*/  IMAD.IADD R29, R2, 0x1, -R29 ;  /* 0x00000001021d7824 */ /* 0x000fe200078e0a1d */
[----:B------:R-:W-:-:S05]  /*0160*/  LOP3.LUT R9, R8, 0x1ffffe0, RZ, 0xc0, !PT ;  /* 0x01ffffe008097812 */ /* 0x000fca00078ec0ff */
[----:B------:R-:W-:-:S04]  /*0170*/  IMAD.IADD R9, R4, 0x1, -R9 ;  /* 0x0000000104097824 */ /* 0x000fc800078e0a09 */
[----:B------:R-:W-:-:S04]  /*0180*/  IMAD R34, R9, 0x80, R10 ;  /* 0x0000008009227824 */ /* 0x000fc800078e020a */
[--C-:B------:R-:W-:Y:S01]  /*0190*/  IMAD.IADD R17, R29, 0x1, R34.reuse ;  /* 0x000000011d117824 */ /* 0x100fe200078e0222 */
[----:B------:R-:W-:Y:S02]  /*01a0*/  SHF.R.S32.HI R26, RZ, 0x1f, R34 ;  /* 0x0000001fff1a7819 */ /* 0x000fe40000011422 */
[----:B------:R-:W-:Y:S01]  /*01b0*/  IADD3 R4, P0, R29, R34, RZ ;  /* 0x000000221d047210 */ /* 0x000fe20007f1e0ff */
[----:B--2---:R-:W-:-:S03]  /*01c0*/  IMAD.WIDE R16, R17, 0x4, R6 ;  /* 0x0000000411107825 */ /* 0x004fc600078e0206 */
[----:B------:R-:W-:Y:S02]  /*01d0*/  LEA.HI.X.SX32 R5, R29, R26, 0x1, P0 ;  /* 0x0000001a1d057211 */ /* 0x000fe400000f0eff */
[C---:B------:R-:W-:Y:S01]  /*01e0*/  LEA R12, P0, R4.reuse, UR4, 0x2 ;  /* 0x00000004040c7c11 */ /* 0x040fe2000f8010ff */
[----:B------:R-:W2:Y:S03]  /*01f0*/  LDG.E.128 R16, desc[UR6][R16.64] ;  /* 0x0000000610107981 */ /* 0x000ea6000c1e1d00 */
[----:B------:R-:W-:Y:S01]  /*0200*/  LEA.HI.X R13, R4, UR5, R5, 0x2, P0 ;  /* 0x00000005040d7c11 */ /* 0x000fe200080f1405 */
[----:B------:R-:W-:-:S05]  /*0210*/  VIADD R22, R34, 0x1000 ;  /* 0x0000100022167836 */ /* 0x000fca0000000000 */
[----:B------:R-:W2:Y:S01]  /*0220*/  LDG.E.128 R12, desc[UR6][R12.64+0x100] ;  /* 0x000100060c0c7981 */ /* 0x000ea2000c1e1d00 */
[----:B------:R-:W-:-:S04]  /*0230*/  IMAD.IADD R9, R29, 0x1, R22 ;  /* 0x000000011d097824 */ /* 0x000fc800078e0216 */
[----:B------:R-:W-:-:S06]  /*0240*/  IMAD.WIDE R8, R9, 0x4, R6 ;  /* 0x0000000409087825 */ /* 0x000fcc00078e0206 */
[----:B------:R-:W3:Y:S01]  /*0250*/  LDG.E.128 R8, desc[UR6][R8.64] ;  /* 0x0000000608087981 */ /* 0x000ee2000c1e1d00 */
[----:B------:R-:W-:-:S04]  /*0260*/  LOP3.LUT R24, R3, 0x4, R24, 0xfe, !PT ;  /* 0x0000000403187812 */ /* 0x000fc800078efe18 */
[----:B------:R-:W-:-:S04]  /*0270*/  LEA.HI R23, R23, R24, RZ, 0x6 ;  /* 0x0000001817177211 */ /* 0x000fc800078f30ff */
[----:B------:R-:W-:-:S05]  /*0280*/  LOP3.LUT R25, R23, 0xffffffc0, RZ, 0xc0, !PT ;  /* 0xffffffc017197812 */ /* 0x000fca00078ec0ff */
[----:B------:R-:W-:Y:S02]  /*0290*/  IMAD.IADD R25, R24, 0x1, -R25 ;  /* 0x0000000118197824 */ /* 0x000fe400078e0a19 */
[----:B------:R-:W-:Y:S01]  /*02a0*/  VIADD R30, R34, 0x1040 ;  /* 0x00001040221e7836 */ /* 0x000fe20000000000 */
[----:B--2---:R-:W-:Y:S02]  /*02b0*/  FSETP.GT.AND P5, PT, R15, R19, PT ;  /* 0x000000130f00720b */ /* 0x004fe40003fa4000 */
[----:B------:R-:W-:Y:S02]  /*02c0*/  FSETP.GT.AND P2, PT, R14, R18, PT ;  /* 0x000000120e00720b */ /* 0x000fe40003f44000 */
[----:B------:R-:W-:Y:S02]  /*02d0*/  FSETP.GT.AND P3, PT, R12, R16, PT ;  /* 0x000000100c00720b */ /* 0x000fe40003f64000 */
[----:B------:R-:W-:Y:S02]  /*02e0*/  FSETP.GT.AND P4, PT, R13, R17, PT ;  /* 0x000000110d00720b */ /* 0x000fe40003f84000 */
[----:B------:R-:W-:-:S02]  /*02f0*/  FSETP.NAN.AND P1, PT, R15, R15, PT ;  /* 0x0000000f0f00720b */ /* 0x000fc40003f28000 */
[----:B------:R-:W-:-:S03]  /*0300*/  FSETP.NAN.AND P0, PT, R14, R14, PT ;  /* 0x0000000e0e00720b */ /* 0x000fc60003f08000 */
[----:B------:R-:W-:Y:S02]  /*0310*/  @!P5 SEL R15, R15, R19, P1 ;  /* 0x000000130f0fd207 */ /* 0x000fe40000800000 */
[----:B------:R-:W-:Y:S02]  /*0320*/  @!P2 SEL R14, R14, R18, P0 ;  /* 0x000000120e0ea207 */ /* 0x000fe40000000000 */
[----:B---3--:R-:W-:Y:S02]  /*0330*/  FSETP.NAN.AND P1, PT, R8, R8, PT ;  /* 0x000000080800720b */ /* 0x008fe40003f28000 */
[----:B------:R-:W-:Y:S02]  /*0340*/  FSETP.NAN.AND P0, PT, R12, R12, PT ;  /* 0x0000000c0c00720b */ /* 0x000fe40003f08000 */
[----:B------:R-:W-:Y:S02]  /*0350*/  P2R R5, PR, RZ, 0x4 ;  /* 0x00000004ff057803 */ /* 0x000fe40000000000 */
[----:B------:R-:W-:-:S02]  /*0360*/  FSETP.NAN.AND P2, PT, R13, R13, PT ;  /* 0x0000000d0d00720b */ /* 0x000fc40003f48000 */
[----:B------:R-:W-:Y:S02]  /*0370*/  @!P3 SEL R12, R12, R16, P0 ;  /* 0x000000100c0cb207 */ /* 0x000fe40000000000 */
[----:B------:R-:W-:Y:S02]  /*0380*/  FSETP.NAN.AND P0, PT, R9, R9, PT ;  /* 0x000000090900720b */ /* 0x000fe40003f08000 */
[----:B------:R-:W-:Y:S02]  /*0390*/  @!P4 SEL R13, R13, R17, P2 ;  /* 0x000000110d0dc207 */ /* 0x000fe40001000000 */
[----:B------:R-:W-:-:S04]  /*03a0*/  FSETP.GEU.AND P2, PT, R12, R8, PT ;  /* 0x000000080c00720b */ /* 0x000fc80003f4e000 */
[----:B------:R-:W-:Y:S02]  /*03b0*/  P2R R23, PR, RZ, 0x4 ;  /* 0x00000004ff177803 */ /* 0x000fe40000000000 */
[----:B------:R-:W-:Y:S02]  /*03c0*/  @!P1 SEL R8, R8, R12, !P2 ;  /* 0x0000000c08089207 */ /* 0x000fe40005000000 */
[----:B------:R-:W-:-:S04]  /*03d0*/  FSETP.GEU.AND P2, PT, R13, R9, PT ;  /* 0x000000090d00720b */ /* 0x000fc80003f4e000 */
[----:B------:R-:W-:Y:S02]  /*03e0*/  @!P0 SEL R9, R9, R13, !P2 ;  /* 0x0000000d09098207 */ /* 0x000fe40005000000 */
[----:B------:R-:W-:-:S04]  /*03f0*/  IADD3 R12, P0, R25, R34, RZ ;  /* 0x00000022190c7210 */ /* 0x000fc80007f1e0ff */
[----:B------:R-:W-:Y:S02]  /*0400*/  LEA.HI.X.SX32 R13, R25, R26, 0x1, P0 ;  /* 0x0000001a190d7211 */ /* 0x000fe400000f0eff */
[----:B------:R-:W-:-:S04]  /*0410*/  LEA R36, P0, R12, UR4, 0x2 ;  /* 0x000000040c247c11 */ /* 0x000fc8000f8010ff */
[----:B------:R-:W-:Y:S02]  /*0420*/  LEA.HI.X R37, R12, UR5, R13, 0x2, P0 ;  /* 0x000000050c257c11 */ /* 0x000fe400080f140d */
[-C--:B------:R-:W-:Y:S02]  /*0430*/  FSETP.NAN.AND P0, PT, R10, R10.reuse, PT ;  /* 0x0000000a0a00720b */ /* 0x080fe40003f08000 */
[----:B------:R-:W-:Y:S01]  /*0440*/  FSETP.GEU.AND P1, PT, R14, R10, PT ;  /* 0x0000000a0e00720b */ /* 0x000fe20003f2e000 */
[----:B------:R-:W-:-:S10]  /*0450*/  IMAD.IADD R17, R29, 0x1, R30 ;  /* 0x000000011d117824 */ /* 0x000fd400078e021e */
[----:B------:R-:W-:Y:S02]  /*0460*/  @!P0 SEL R10, R10, R14, !P1 ;  /* 0x0000000e0a0a8207 */ /* 0x000fe40004800000 */
[-C--:B------:R-:W-:Y:S01]  /*0470*/  FSETP.NAN.AND P0, PT, R11, R11.reuse, PT ;  /* 0x0000000b0b00720b */ /* 0x080fe20003f08000 */
[----:B------:R-:W-:Y:S01]  /*0480*/  IMAD.WIDE R16, R17, 0x4, R6 ;  /* 0x0000000411107825 */ /* 0x000fe200078e0206 */
[----:B------:R-:W-:Y:S02]  /*0490*/  P2R R26, PR, RZ, 0x2 ;  /* 0x00000002ff1a7803 */ /* 0x000fe40000000000 */
[----:B------:R-:W-:-:S09]  /*04a0*/  FSETP.GEU.AND P1, PT, R15, R11, PT ;  /* 0x0000000b0f00720b */ /* 0x000fd20003f2e000 */
[----:B------:R-:W-:Y:S02]  /*04b0*/  @!P0 SEL R11, R11, R15, !P1 ;  /* 0x0000000f0b0b8207 */ /* 0x000fe40004800000 */
[----:B------:R1:W2:Y:S01]  /*04c0*/  LDG.E.128 R12, desc[UR6][R16.64] ;  /* 0x00000006100c7981 */ /* 0x0002a2000c1e1d00 */
[----:B------:R-:W-:Y:S01]  /*04d0*/  P2R R27, PR, RZ, 0x2 ;  /* 0x00000002ff1b7803 */ /* 0x000fe20000000000 */
[----:B-1----:R-:W-:-:S04]  /*04e0*/  IMAD.IADD R17, R25, 0x1, R34 ;  /* 0x0000000119117824 */ /* 0x002fc800078e0222 */
[----:B------:R-:W-:-:S06]  /*04f0*/  IMAD.WIDE R16, R17, 0x4, R6 ;  /* 0x0000000411107825 */ /* 0x000fcc00078e0206 */
[----:B------:R-:W3:Y:S01]  /*0500*/  LDG.E.128 R16, desc[UR6][R16.64] ;  /* 0x0000000610107981 */ /* 0x000ee2000c1e1d00 */
[-C--:B--2---:R-:W-:Y:S02]  /*0510*/  FSETP.NAN.AND P0, PT, R15, R15.reuse, PT ;  /* 0x0000000f0f00720b */ /* 0x084fe40003f08000 */
[----:B------:R-:W-:-:S11]  /*0520*/  FSETP.GEU.AND P1, PT, R11, R15, PT ;  /* 0x0000000f0b00720b */ /* 0x000fd60003f2e000 */
[----:B------:R-:W-:Y:S02]  /*0530*/  @!P0 SEL R15, R15, R11, !P1 ;  /* 0x0000000b0f0f8207 */ /* 0x000fe40004800000 */
[-C--:B------:R-:W-:Y:S02]  /*0540*/  FSETP.NAN.AND P0, PT, R14, R14.reuse, PT ;  /* 0x0000000e0e00720b */ /* 0x080fe40003f08000 */
[----:B------:R-:W-:Y:S02]  /*0550*/  P2R R28, PR, RZ, 0x2 ;  /* 0x00000002ff1c7803 */ /* 0x000fe40000000000 */
[----:B------:R-:W-:-:S09]  /*0560*/  FSETP.GEU.AND P1, PT, R10, R14, PT ;  /* 0x0000000e0a00720b */ /* 0x000fd20003f2e000 */
        /* <DEDUP_REMOVED lines=9> */
[----:B------:R-:W3:Y:S01]  /*0600*/  LDG.E.128 R8, desc[UR6][R36.64+0x100] ;  /* 0x0001000624087981 */ /* 0x000ee2000c1e1d00 */
[----:B------:R-:W-:Y:S02]  /*0610*/  P2R R32, PR, RZ, 0x2 ;  /* 0x00000002ff207803 */ /* 0x000fe40000000000 */
[C---:B---3--:R-:W-:Y:S02]  /*0620*/  FSETP.GT.AND P1, PT, R9.reuse, R17, PT ;  /* 0x000000110900720b */ /* 0x048fe40003f24000 */
[----:B------:R-:W-:Y:S02]  /*0630*/  FSETP.NAN.AND P0, PT, R9, R9, PT ;  /* 0x000000090900720b */ /* 0x000fe40003f08000 */
[----:B------:R-:W-:-:S09]  /*0640*/  P2R R33, PR, RZ, 0x2 ;  /* 0x00000002ff217803 */ /* 0x000fd20000000000 */
[----:B------:R-:W-:Y:S02]  /*0650*/  @!P1 SEL R9, R9, R17, P0 ;  /* 0x0000001109099207 */ /* 0x000fe40000000000 */
[C---:B------:R-:W-:Y:S02]  /*0660*/  FSETP.GT.AND P1, PT, R10.reuse, R18, PT ;  /* 0x000000120a00720b */ /* 0x040fe40003f24000 */
[----:B------:R-:W-:Y:S02]  /*0670*/  FSETP.NAN.AND P0, PT, R10, R10, PT ;  /* 0x0000000a0a00720b */ /* 0x000fe40003f08000 */
[----:B------:R-:W-:-:S09]  /*0680*/  P2R R34, PR, RZ, 0x2 ;  /* 0x00000002ff227803 */ /* 0x000fd20000000000 */
[----:B------:R-:W-:Y:S02]  /*0690*/  @!P1 SEL R10, R10, R18, P0 ;  /* 0x000000120a0a9207 */ /* 0x000fe40000000000 */
[C---:B------:R-:W-:Y:S02]  /*06a0*/  FSETP.GT.AND P1, PT, R11.reuse, R19, PT ;  /* 0x000000130b00720b */ /* 0x040fe40003f24000 */
[----:B------:R-:W-:Y:S02]  /*06b0*/  FSETP.NAN.AND P0, PT, R11, R11, PT ;  /* 0x0000000b0b00720b */ /* 0x000fe40003f08000 */
[----:B------:R-:W-:-:S09]  /*06c0*/  P2R R35, PR, RZ, 0x2 ;  /* 0x00000002ff237803 */ /* 0x000fd20000000000 */
[----:B------:R-:W-:Y:S02]  /*06d0*/  @!P1 SEL R11, R11, R19, P0 ;  /* 0x000000130b0b9207 */ /* 0x000fe40000000000 */
[C---:B------:R-:W-:Y:S01]  /*06e0*/  FSETP.GT.AND P1, PT, R8.reuse, R16, PT ;  /* 0x000000100800720b */ /* 0x040fe20003f24000 */
[----:B------:R-:W-:Y:S01]  /*06f0*/  IMAD.IADD R17, R25, 0x1, R22 ;  /* 0x0000000119117824 */ /* 0x000fe200078e0216 */
[----:B------:R-:W-:-:S11]  /*0700*/  FSETP.NAN.AND P0, PT, R8, R8, PT ;  /* 0x000000080800720b */ /* 0x000fd60003f08000 */
[----:B------:R-:W-:Y:S01]  /*0710*/  @!P1 SEL R8, R8, R16, P0 ;  /* 0x0000001008089207 */ /* 0x000fe20000000000 */
[----:B------:R-:W-:-:S06]  /*0720*/  IMAD.WIDE R16, R17, 0x4, R6 ;  /* 0x0000000411107825 */ /* 0x000fcc00078e0206 */
[----:B------:R-:W2:Y:S01]  /*0730*/  LDG.E.128 R16, desc[UR6][R16.64] ;  /* 0x0000000610107981 */ /* 0x000ea2000c1e1d00 */
[----:B------:R-:W-:Y:S02]  /*0740*/  P2R R36, PR, RZ, 0x2 ;  /* 0x00000002ff247803 */ /* 0x000fe40000000000 */
[----:B------:R-:W-:Y:S02]  /*0750*/  P2R R24, PR, RZ, 0x4 ;  /* 0x00000004ff187803 */ /* 0x000fe40000000000 */
[----:B------:R-:W-:Y:S02]  /*0760*/  P2R R4, PR, RZ, 0x20 ;  /* 0x00000020ff047803 */ /* 0x000fe40000000000 */
[-C--:B--2---:R-:W-:Y:S02]  /*0770*/  FSETP.NAN.AND P0, PT, R19, R19.reuse, PT ;  /* 0x000000131300720b */ /* 0x084fe40003f08000 */
[----:B------:R-:W-:-:S04]  /*0780*/  FSETP.GEU.AND P1, PT, R11, R19, PT ;  /* 0x000000130b00720b */ /* 0x000fc80003f2e000 */
[----:B------:R-:W-:-:S07]  /*0790*/  P2R R22, PR, RZ, 0x2 ;  /* 0x00000002ff167803 */ /* 0x000fce0000000000 */
[----:B------:R-:W-:Y:S02]  /*07a0*/  @!P0 SEL R19, R19, R11, !P1 ;  /* 0x0000000b13138207 */ /* 0x000fe40004800000 */
[-C--:B------:R-:W-:Y:S02]  /*07b0*/  FSETP.NAN.AND P1, PT, R18, R18.reuse, PT ;  /* 0x000000121200720b */ /* 0x080fe40003f28000 */
[----:B------:R-:W-:-:S11]  /*07c0*/  FSETP.GEU.AND P0, PT, R10, R18, PT ;  /* 0x000000120a00720b */ /* 0x000fd60003f0e000 */
[----:B------:R-:W-:Y:S02]  /*07d0*/  @!P1 SEL R18, R18, R10, !P0 ;  /* 0x0000000a12129207 */ /* 0x000fe40004000000 */
[----:B------:R-:W-:Y:S02]  /*07e0*/  P2R R10, PR, RZ, 0x1 ;  /* 0x00000001ff0a7803 */ /* 0x000fe40000000000 */
[----:B------:R-:W-:-:S04]  /*07f0*/  ISETP.NE.AND P0, PT, R22, RZ, PT ;  /* 0x000000ff1600720c */ /* 0x000fc80003f05270 */
        /* <DEDUP_REMOVED lines=15> */
[----:B------:R-:W-:Y:S01]  /*08f0*/  ISETP.NE.AND P0, PT, R5, RZ, PT ;  /* 0x000000ff0500720c */ /* 0x000fe20003f05270 */
[----:B------:R-:W-:-:S04]  /*0900*/  IMAD.IADD R5, R25, 0x1, R30 ;  /* 0x0000000119057824 */ /* 0x000fc800078e021e */
[----:B------:R-:W-:-:S06]  /*0910*/  IMAD.WIDE R4, R5, 0x4, R6 ;  /* 0x0000000405047825 */ /* 0x000fcc00078e0206 */
[----:B------:R-:W2:Y:S01]  /*0920*/  LDG.E.128 R4, desc[UR6][R4.64] ;  /* 0x0000000604047981 */ /* 0x000ea2000c1e1d00 */
[-C--:B------:R-:W-:Y:S02]  /*0930*/  FSETP.NAN.AND P2, PT, R17, R17.reuse, PT ;  /* 0x000000111100720b */ /* 0x080fe40003f48000 */
[----:B------:R-:W-:Y:S02]  /*0940*/  P2R R21, PR, RZ, 0x8 ;  /* 0x00000008ff157803 */ /* 0x000fe40000000000 */
[----:B------:R-:W-:Y:S02]  /*0950*/  FSETP.NAN.AND P3, PT, R16, R16, PT ;  /* 0x000000101000720b */ /* 0x000fe40003f68000 */
[----:B------:R-:W-:Y:S02]  /*0960*/  P2R R20, PR, RZ, 0x10 ;  /* 0x00000010ff147803 */ /* 0x000fe40000000000 */
[----:B------:R-:W-:Y:S02]  /*0970*/  FSETP.GEU.AND P1, PT, R9, R17, PT ;  /* 0x000000110900720b */ /* 0x000fe40003f2e000 */
[----:B------:R-:W-:-:S03]  /*0980*/  P2R R37, PR, RZ, 0x1 ;  /* 0x00000001ff257803 */ /* 0x000fc60000000000 */
[----:B------:R-:W-:Y:S02]  /*0990*/  @!P2 SEL R17, R17, R9, !P1 ;  /* 0x000000091111a207 */ /* 0x000fe40004800000 */
[----:B------:R-:W-:Y:S02]  /*09a0*/  FSETP.GEU.AND P2, PT, R8, R16, PT ;  /* 0x000000100800720b */ /* 0x000fe40003f4e000 */
[----:B------:R-:W-:Y:S02]  /*09b0*/  ISETP.NE.AND P0, PT, R20, RZ, PT ;  /* 0x000000ff1400720c */ /* 0x000fe40003f05270 */
[----:B------:R-:W-:Y:S02]  /*09c0*/  @!P3 SEL R16, R16, R8, !P2 ;  /* 0x000000081010b207 */ /* 0x000fe40005000000 */
[----:B------:R-:W-:Y:S02]  /*09d0*/  P2R R20, PR, RZ, 0x1 ;  /* 0x00000001ff147803 */ /* 0x000fe40000000000 */
[----:B------:R-:W-:-:S04]  /*09e0*/  ISETP.NE.AND P0, PT, R21, RZ, PT ;  /* 0x000000ff1500720c */ /* 0x000fc80003f05270 */
[----:B------:R-:W-:Y:S02]  /*09f0*/  P2R R21, PR, RZ, 0x1 ;  /* 0x00000001ff157803 */ /* 0x000fe40000000000 */
        /* <DEDUP_REMOVED lines=8> */
[----:B------:R-:W1:Y:S01]  /*0a80*/  S2UR UR5, SR_CgaCtaId ;  /* 0x00000000000579c3 */ /* 0x000e620000008800 */
[----:B------:R-:W-:Y:S01]  /*0a90*/  UMOV UR4, 0x400 ;  /* 0x0000040000047882 */ /* 0x000fe20000000000 */
[----:B------:R-:W-:Y:S01]  /*0aa0*/  IMAD.SHL.U32 R0, R0, 0x4, RZ ;  /* 0x0000000400007824 */ /* 0x000fe200078e00ff */
[----:B-1----:R-:W-:-:S04]  /*0ab0*/  UPRMT UR4, UR5, 0x654, UR4 ;  /* 0x0000065405047896 */ /* 0x002fc80008000004 */
[----:B------:R-:W-:-:S04]  /*0ac0*/  LOP3.LUT R0, R0, 0x1fc, RZ, 0xc0, !PT ;  /* 0x000001fc00007812 */ /* 0x000fc800078ec0ff */
[----:B------:R-:W-:Y:S02]  /*0ad0*/  LEA R30, R0, UR4, 0x2 ;  /* 0x00000004001e7c11 */ /* 0x000fe4000f8e10ff */
[-C--:B--2---:R-:W-:Y:S02]  /*0ae0*/  FSETP.NAN.AND P4, PT, R7, R7.reuse, PT ;  /* 0x000000070700720b */ /* 0x084fe40003f88000 */
[----:B------:R-:W-:Y:S02]  /*0af0*/  FSETP.NAN.AND P5, PT, R6, R6, PT ;  /* 0x000000060600720b */ /* 0x000fe40003fa8000 */
[----:B------:R-:W-:Y:S02]  /*0b00*/  FSETP.GEU.AND P3, PT, R19, R7, PT ;  /* 0x000000071300720b */ /* 0x000fe40003f6e000 */
[----:B------:R-:W-:Y:S02]  /*0b10*/  FSETP.NAN.AND P6, PT, R5, R5, PT ;  /* 0x000000050500720b */ /* 0x000fe40003fc8000 */
[----:B------:R-:W-:-:S05]  /*0b20*/  FSETP.NAN.AND P0, PT, R4, R4, PT ;  /* 0x000000040400720b */ /* 0x000fca0003f08000 */
[----:B------:R-:W-:Y:S02]  /*0b30*/  @!P4 SEL R7, R7, R19, !P3 ;  /* 0x000000130707c207 */ /* 0x000fe40005800000 */
[----:B------:R-:W-:-:S04]  /*0b40*/  FSETP.GEU.AND P4, PT, R18, R6, PT ;  /* 0x000000061200720b */ /* 0x000fc80003f8e000 */
[----:B------:R-:W-:Y:S02]  /*0b50*/  @!P5 SEL R6, R6, R18, !P4 ;  /* 0x000000120606d207 */ /* 0x000fe40006000000 */
[----:B------:R-:W-:-:S04]  /*0b60*/  FSETP.GEU.AND P5, PT, R17, R5, PT ;  /* 0x000000051100720b */ /* 0x000fc80003fae000 */
[----:B------:R-:W-:Y:S02]  /*0b70*/  @!P6 SEL R5, R5, R17, !P5 ;  /* 0x000000110505e207 */ /* 0x000fe40006800000 */
[----:B------:R-:W-:-:S04]  /*0b80*/  FSETP.GEU.AND P6, PT, R16, R4, PT ;  /* 0x000000041000720b */ /* 0x000fc80003fce000 */
[----:B------:R-:W-:Y:S02]  /*0b90*/  @!P0 SEL R4, R4, R16, !P6 ;  /* 0x0000001004048207 */ /* 0x000fe40007000000 */
[----:B------:R-:W-:-:S04]  /*0ba0*/  ISETP.NE.AND P0, PT, R21, RZ, PT ;  /* 0x000000ff1500720c */ /* 0x000fc80003f05270 */
[----:B------:R-:W-:Y:S02]  /*0bb0*/  SEL R8, RZ, 0x1, !P0 ;  /* 0x00000001ff087807 */ /* 0x000fe40004000000 */
        /* <DEDUP_REMOVED lines=11> */
[----:B------:R-:W-:Y:S02]  /*0c70*/  SEL R8, R8, 0x2, P0 ;  /* 0x0000000208087807 */ /* 0x000fe40000000000 */
[----:B------:R-:W-:-:S04]  /*0c80*/  ISETP.NE.AND P0, PT, R24, RZ, PT ;  /* 0x000000ff1800720c */ /* 0x000fc80003f05270 */
[----:B------:R-:W-:Y:S02]  /*0c90*/  SEL R16, R16, 0x2, P0 ;  /* 0x0000000210107807 */ /* 0x000fe40000000000 */
[----:B------:R-:W-:-:S04]  /*0ca0*/  ISETP.NE.AND P0, PT, R26, RZ, PT ;  /* 0x000000ff1a00720c */ /* 0x000fc80003f05270 */
[----:B------:R-:W-:Y:S02]  /*0cb0*/  SEL R18, R18, 0x2, P0 ;  /* 0x0000000212127807 */ /* 0x000fe40000000000 */
[----:B------:R-:W-:Y:S02]  /*0cc0*/  ISETP.NE.AND P0, PT, R22, RZ, PT ;  /* 0x000000ff1600720c */ /* 0x000fe40003f05270 */
[----:B------:R-:W-:Y:S01]  /*0cd0*/  SEL R21, R18, 0x3, P1 ;  /* 0x0000000312157807 */ /* 0x000fe20000800000 */
[----:B------:R-:W1:Y:S01]  /*0ce0*/  LDC.64 R22, c[0x0][0x218] ;  /* 0x00008600ff167b82 */ /* 0x000e620000000a00 */
[----:B------:R-:W-:Y:S02]  /*0cf0*/  SEL R17, R17, 0x2, P0 ;  /* 0x0000000211117807 */ /* 0x000fe40000000000 */
[----:B------:R-:W-:-:S04]  /*0d00*/  ISETP.NE.AND P1, PT, R29, RZ, PT ;  /* 0x000000ff1d00720c */ /* 0x000fc80003f25270 */
[----:B------:R-:W-:Y:S02]  /*0d10*/  SEL R26, R17, 0x3, P1 ;  /* 0x00000003111a7807 */ /* 0x000fe40000800000 */
[----:B------:R-:W-:-:S04]  /*0d20*/  ISETP.NE.AND P1, PT, R31, RZ, PT ;  /* 0x000000ff1f00720c */ /* 0x000fc80003f25270 */
[----:B------:R-:W-:Y:S02]  /*0d30*/  SEL R24, R16, 0x3, P1 ;  /* 0x0000000310187807 */ /* 0x000fe40000800000 */
[----:B------:R-:W-:-:S04]  /*0d40*/  ISETP.NE.AND P1, PT, R32, RZ, PT ;  /* 0x000000ff2000720c */ /* 0x000fc80003f25270 */
[----:B------:R-:W-:Y:S02]  /*0d50*/  SEL R27, R8, 0x3, P1 ;  /* 0x00000003081b7807 */ /* 0x000fe40000800000 */
[----:B------:R-:W2:Y:S01]  /*0d60*/  S2R R8, SR_TID.X ;  /* 0x0000000000087919 */ /* 0x000ea20000002100 */
[----:B------:R-:W-:Y:S01]  /*0d70*/  ISETP.NE.AND P0, PT, R11, RZ, PT ;  /* 0x000000ff0b00720c */ /* 0x000fe20003f05270 */
[----:B--2---:R-:W-:-:S05]  /*0d80*/  IMAD.SHL.U32 R8, R8, 0x8, RZ ;  /* 0x0000000808087824 */ /* 0x004fca00078e00ff */
[----:B------:R-:W-:-:S04]  /*0d90*/  LOP3.LUT R8, R8, 0x3f8, RZ, 0xc0, !PT ;  /* 0x000003f808087812 */ /* 0x000fc800078ec0ff */
[----:B------:R-:W-:Y:S01]  /*0da0*/  LEA R29, R8, UR4, 0x2 ;  /* 0x00000004081d7c11 */ /* 0x000fe2000f8e10ff */
[----:B------:R-:W-:-:S04]  /*0db0*/  ULDC.64 UR4, c[0x0][0x218] ;  /* 0x0000860000047ab9 */ /* 0x000fc80000000a00 */
[----:B------:R-:W-:Y:S04]  /*0dc0*/  STS.128 [R29], R12 ;  /* 0x0000000c1d007388 */ /* 0x000fe80000000c00 */
[----:B------:R2:W-:Y:S01]  /*0dd0*/  STS.128 [R29+0x10], R4 ;  /* 0x000010041d007388 */ /* 0x0005e20000000c00 */
[----:B------:R-:W-:Y:S01]  /*0de0*/  SEL R19, R19, 0x2, P0 ;  /* 0x0000000213137807 */ /* 0x000fe20000000000 */
[----:B------:R-:W-:Y:S01]  /*0df0*/  BAR.SYNC.DEFER_BLOCKING 0x0 ;  /* 0x0000000000007b1d */ /* 0x000fe20000010000 */
[----:B------:R-:W-:Y:S02]  /*0e00*/  ISETP.NE.AND P0, PT, R10, RZ, PT ;  /* 0x000000ff0a00720c */ /* 0x000fe40003f05270 */
[----:B------:R-:W-:Y:S02]  /*0e10*/  ISETP.NE.AND P1, PT, R9, RZ, PT ;  /* 0x000000ff0900720c */ /* 0x000fe40003f25270 */
[----:B------:R-:W-:-:S02]  /*0e20*/  SEL R25, R19, 0x3, P3 ;  /* 0x0000000313197807 */ /* 0x000fc40001800000 */
[----:B------:R-:W-:Y:S01]  /*0e30*/  SEL R20, R20, 0x2, P0 ;  /* 0x0000000214147807 */ /* 0x000fe20000000000 */
[----:B------:R-:W3:Y:S04]  /*0e40*/  LDS.128 R8, [R30] ;  /* 0x000000001e087984 */ /* 0x000ee80000000c00 */
[----:B------:R-:W4:Y:S01]  /*0e50*/  LDS.128 R16, [R30+0x800] ;  /* 0x000800001e107984 */ /* 0x000f220000000c00 */
[----:B------:R-:W-:Y:S02]  /*0e60*/  ISETP.NE.AND P0, PT, R36, RZ, PT ;  /* 0x000000ff2400720c */ /* 0x000fe40003f05270 */
[----:B------:R-:W-:Y:S02]  /*0e70*/  ISETP.NE.AND P3, PT, R33, RZ, PT ;  /* 0x000000ff2100720c */ /* 0x000fe40003f65270 */
[----:B------:R-:W-:-:S02]  /*0e80*/  PRMT R21, R26, 0x3340, R21 ;  /* 0x000033401a157816 */ /* 0x000fc40000000015 */
[----:B------:R-:W-:Y:S02]  /*0e90*/  SEL R28, R20, 0x3, P4 ;  /* 0x00000003141c7807 */ /* 0x000fe40002000000 */
[----:B------:R-:W-:Y:S02]  /*0ea0*/  SEL R26, RZ, 0x1, !P3 ;  /* 0x00000001ff1a7807 */ /* 0x000fe40005800000 */
[----:B------:R-:W-:Y:S02]  /*0eb0*/  SEL R20, RZ, 0x1, !P0 ;  /* 0x00000001ff147807 */ /* 0x000fe40004000000 */
[----:B------:R-:W-:Y:S02]  /*0ec0*/  SEL R26, R26, 0x2, P1 ;  /* 0x000000021a1a7807 */ /* 0x000fe40000800000 */
[----:B------:R-:W-:Y:S02]  /*0ed0*/  SEL R20, R20, 0x2, P2 ;  /* 0x0000000214147807 */ /* 0x000fe40001000000 */
[----:B--2---:R-:W-:-:S02]  /*0ee0*/  LOP3.LUT R5, R3, R0, RZ, 0xfc, !PT ;  /* 0x0000000003057212 */ /* 0x004fc400078efcff */
[----:B------:R-:W-:Y:S02]  /*0ef0*/  SEL R26, R26, 0x3, P5 ;  /* 0x000000031a1a7807 */ /* 0x000fe40002800000 */
[----:B------:R-:W-:Y:S02]  /*0f00*/  SEL R7, R20, 0x3, P6 ;  /* 0x0000000314077807 */ /* 0x000fe40003000000 */
[----:B------:R-:W-:Y:S02]  /*0f10*/  SHF.R.S32.HI R0, RZ, 0x1f, R3 ;  /* 0x0000001fff007819 */ /* 0x000fe40000011403 */
[----:B------:R-:W-:Y:S02]  /*0f20*/  LEA R4, P0, R5, UR4, 0x2 ;  /* 0x0000000405047c11 */ /* 0x000fe4000f8010ff */
[----:B------:R-:W-:Y:S02]  /*0f30*/  PRMT R24, R27, 0x3340, R24 ;  /* 0x000033401b187816 */ /* 0x000fe40000000018 */
[----:B------:R-:W-:-:S02]  /*0f40*/  PRMT R25, R28, 0x3340, R25 ;  /* 0x000033401c197816 */ /* 0x000fc40000000019 */
[----:B------:R-:W-:Y:S02]  /*0f50*/  IADD3 R6, P1, R2, UR8, RZ ;  /* 0x0000000802067c10 */ /* 0x000fe4000ff3e0ff */
[----:B------:R-:W-:Y:S01]  /*0f60*/  PRMT R26, R7, 0x3340, R26 ;  /* 0x00003340071a7816 */ /* 0x000fe2000000001a */
[C---:B-1----:R-:W-:Y:S01]  /*0f70*/  IMAD.WIDE R22, R5.reuse, 0x4, R22 ;  /* 0x0000000405167825 */ /* 0x042fe200078e0216 */
[----:B------:R-:W-:Y:S02]  /*0f80*/  LEA.HI.X R5, R5, UR5, R0, 0x2, P0 ;  /* 0x0000000505057c11 */ /* 0x000fe400080f1400 */
[----:B------:R-:W-:Y:S02]  /*0f90*/  LEA.HI.X.SX32 R7, R2, UR9, 0x1, P1 ;  /* 0x0000000902077c11 */ /* 0x000fe400088f0eff */
[----:B------:R-:W-:Y:S02]  /*0fa0*/  PRMT R24, R24, 0x5410, R21 ;  /* 0x0000541018187816 */ /* 0x000fe40000000015 */
[----:B------:R-:W-:Y:S01]  /*0fb0*/  PRMT R25, R26, 0x5410, R25 ;  /* 0x000054101a197816 */ /* 0x000fe20000000019 */
[----:B---3--:R-:W-:Y:S04]  /*0fc0*/  STG.E.128 desc[UR6][R22.64], R8 ;  /* 0x0000000816007986 */ /* 0x008fe8000c101d06 */
[----:B----4-:R-:W-:Y:S04]  /*0fd0*/  STG.E.128 desc[UR6][R4.64+0x800], R16 ;  /* 0x0008001004007986 */ /* 0x010fe8000c101d06 */
[----:B------:R-:W-:Y:S01]  /*0fe0*/  STG.E.64 desc[UR6][R6.64], R24 ;  /* 0x0000001806007986 */ /* 0x000fe2000c101b06 */
[----:B------:R-:W-:Y:S05]  /*0ff0*/  EXIT ;  /* 0x000000000000794d */ /* 0x000fea0003800000 */
.L_x_0:
[----:B------:R-:W-:-:S00]  /*1000*/  BRA `(.L_x_0) ;  /* 0xfffffffc00fc7947 */ /* 0x000fc0000383ffff */
[----:B------:R-:W-:-:S00]  /*1010*/  NOP ;  /* 0x0000000000007918 */ /* 0x000fc00000000000 */
        /* <DEDUP_REMOVED lines=14> */
.L_x_1:


//--------------------- .nv.shared.triton_poi_fused_max_pool2d_with_indices_22 --------------------------
	.section	.nv.shared.triton_poi_fused_max_pool2d_with_indices_22,"aw",@nobits
	.sectionflags	@""
	.align	16
	.zero		1024


//--------------------- .nv.constant0.triton_poi_fused_max_pool2d_with_indices_22 --------------------------
	.section	.nv.constant0.triton_poi_fused_max_pool2d_with_indices_22,"a",@progbits
	.sectionflags	@""
	.align	4
.nv.constant0.triton_poi_fused_max_pool2d_with_indices_22:
	.zero		556
